//
// Generated by NVIDIA NVVM Compiler
//
// Compiler Build ID: CL-36424714
// Cuda compilation tools, release 13.0, V13.0.88
// Based on NVVM 20.0.0
//

.version 9.0
.target sm_100
.address_size 64

	// .globl	deformable_attention_tvmscript_gpu_kernel

.visible .entry deformable_attention_tvmscript_gpu_kernel(
	.param .u64 .ptr .align 1 deformable_attention_tvmscript_gpu_kernel_param_0,
	.param .u64 .ptr .align 1 deformable_attention_tvmscript_gpu_kernel_param_1,
	.param .u64 .ptr .align 1 deformable_attention_tvmscript_gpu_kernel_param_2,
	.param .u64 .ptr .align 1 deformable_attention_tvmscript_gpu_kernel_param_3,
	.param .u64 .ptr .align 1 deformable_attention_tvmscript_gpu_kernel_param_4,
	.param .u64 .ptr .align 1 deformable_attention_tvmscript_gpu_kernel_param_5
)
.maxntid 64
{
	.reg .pred 	%p<29>;
	.reg .b32 	%r<53>;
	.reg .b32 	%f<73>;
	.reg .b64 	%rd<48>;

	ld.param.u64 	%rd15, [deformable_attention_tvmscript_gpu_kernel_param_3];
	cvta.to.global.u64 	%rd1, %rd15;
	mov.u32 	%r1, %ctaid.x;
	shl.b32 	%r16, %r1, 8;
	mov.u32 	%r17, %ctaid.z;
	shl.b32 	%r18, %r17, 8;
	mov.u32 	%r19, %tid.x;
	shl.b32 	%r20, %r19, 2;
	or.b32  	%r2, %r20, %r18;
	shl.b32 	%r21, %r1, 7;
	shl.b32 	%r22, %r17, 4;
	add.s32 	%r3, %r21, %r22;
	mul.wide.u32 	%rd16, %r17, 32;
	cvt.u64.u32 	%rd17, %r16;
	add.s64 	%rd2, %rd16, %rd17;
	mov.b32 	%r51, 0;
	mov.f32 	%f63, 0f00000000;
	mov.f32 	%f64, %f63;
$L__BB0_1:
	ld.param.u64 	%rd45, [deformable_attention_tvmscript_gpu_kernel_param_5];
	ld.param.u64 	%rd44, [deformable_attention_tvmscript_gpu_kernel_param_4];
	ld.param.u64 	%rd43, [deformable_attention_tvmscript_gpu_kernel_param_2];
	ld.param.u64 	%rd41, [deformable_attention_tvmscript_gpu_kernel_param_0];
	shl.b32 	%r24, %r51, 1;
	cvta.to.global.u64 	%rd18, %rd45;
	mul.wide.u32 	%rd19, %r24, 4;
	add.s64 	%rd20, %rd18, %rd19;
	ld.global.nc.u32 	%r5, [%rd20];
	ld.global.nc.u32 	%r6, [%rd20+4];
	cvt.rn.f32.s32 	%f3, %r5;
	cvt.rn.f32.s32 	%f4, %r6;
	cvta.to.global.u64 	%rd21, %rd44;
	mul.wide.u32 	%rd22, %r51, 4;
	add.s64 	%rd3, %rd21, %rd22;
	shl.b32 	%r7, %r6, 11;
	shl.b32 	%r25, %r51, 2;
	add.s32 	%r26, %r3, %r25;
	mul.wide.u32 	%rd23, %r26, 4;
	cvta.to.global.u64 	%rd24, %rd41;
	add.s64 	%rd47, %rd24, %rd23;
	mul.wide.u32 	%rd25, %r51, 8;
	add.s64 	%rd26, %rd2, %rd25;
	shl.b64 	%rd27, %rd26, 2;
	cvta.to.global.u64 	%rd28, %rd43;
	add.s64 	%rd29, %rd28, %rd27;
	add.s64 	%rd46, %rd29, 4;
	mov.b32 	%r52, 0;
$L__BB0_2:
	ld.global.nc.f32 	%f29, [%rd46+-4];
	ld.global.nc.f32 	%f30, [%rd46];
	fma.rn.f32 	%f7, %f30, %f3, 0fBF000000;
	fma.rn.f32 	%f8, %f29, %f4, 0fBF000000;
	cvt.rmi.f32.f32 	%f31, %f7;
	cvt.rzi.s32.f32 	%r27, %f31;
	add.s32 	%r10, %r27, 1;
	cvt.rmi.f32.f32 	%f32, %f8;
	cvt.rzi.s32.f32 	%r28, %f32;
	add.s32 	%r12, %r28, 1;
	setp.gt.s32 	%p3, %r27, -1;
	setp.gt.s32 	%p4, %r5, %r27;
	and.pred  	%p1, %p3, %p4;
	not.pred 	%p5, %p1;
	setp.lt.s32 	%p6, %r28, 0;
	or.pred  	%p7, %p5, %p6;
	setp.le.s32 	%p8, %r6, %r28;
	mov.f32 	%f65, 0f00000000;
	or.pred  	%p9, %p7, %p8;
	mov.f32 	%f66, %f65;
	@%p9 bra 	$L__BB0_4;
	ld.global.nc.u32 	%r29, [%rd3];
	add.s32 	%r30, %r29, %r28;
	shl.b32 	%r31, %r30, 11;
	mad.lo.s32 	%r32, %r7, %r27, %r2;
	add.s32 	%r33, %r32, %r31;
	mul.wide.s32 	%rd30, %r33, 4;
	add.s64 	%rd31, %rd1, %rd30;
	ld.global.nc.f32 	%f66, [%rd31];
	ld.global.nc.f32 	%f65, [%rd31+4];
$L__BB0_4:
	setp.lt.s32 	%p10, %r28, -1;
	or.pred  	%p12, %p5, %p10;
	setp.le.s32 	%p13, %r6, %r12;
	mov.f32 	%f67, 0f00000000;
	or.pred  	%p14, %p12, %p13;
	mov.f32 	%f68, %f67;
	@%p14 bra 	$L__BB0_6;
	ld.global.nc.u32 	%r34, [%rd3];
	add.s32 	%r35, %r34, %r12;
	shl.b32 	%r36, %r35, 11;
	mad.lo.s32 	%r37, %r7, %r27, %r2;
	add.s32 	%r38, %r37, %r36;
	mul.wide.s32 	%rd32, %r38, 4;
	add.s64 	%rd33, %rd1, %rd32;
	ld.global.nc.f32 	%f68, [%rd33];
	ld.global.nc.f32 	%f67, [%rd33+4];
$L__BB0_6:
	setp.gt.s32 	%p17, %r27, -2;
	setp.gt.s32 	%p18, %r5, %r10;
	and.pred  	%p2, %p17, %p18;
	not.pred 	%p19, %p2;
	or.pred  	%p20, %p19, %p6;
	mov.f32 	%f69, 0f00000000;
	or.pred  	%p21, %p20, %p8;
	mov.f32 	%f70, %f69;
	@%p21 bra 	$L__BB0_8;
	ld.global.nc.u32 	%r39, [%rd3];
	add.s32 	%r40, %r39, %r28;
	shl.b32 	%r41, %r40, 11;
	mad.lo.s32 	%r42, %r7, %r10, %r2;
	add.s32 	%r43, %r42, %r41;
	mul.wide.s32 	%rd34, %r43, 4;
	add.s64 	%rd35, %rd1, %rd34;
	ld.global.nc.f32 	%f70, [%rd35];
	ld.global.nc.f32 	%f69, [%rd35+4];
$L__BB0_8:
	setp.le.s32 	%p22, %r6, %r12;
	setp.lt.s32 	%p23, %r28, -1;
	or.pred  	%p25, %p19, %p23;
	mov.f32 	%f71, 0f00000000;
	or.pred  	%p26, %p25, %p22;
	mov.f32 	%f72, %f71;
	@%p26 bra 	$L__BB0_10;
	ld.global.nc.u32 	%r44, [%rd3];
	add.s32 	%r45, %r44, %r12;
	shl.b32 	%r46, %r45, 11;
	mad.lo.s32 	%r47, %r7, %r10, %r2;
	add.s32 	%r48, %r47, %r46;
	mul.wide.s32 	%rd36, %r48, 4;
	add.s64 	%rd37, %rd1, %rd36;
	ld.global.nc.f32 	%f72, [%rd37];
	ld.global.nc.f32 	%f71, [%rd37+4];
$L__BB0_10:
	cvt.rn.f32.s32 	%f36, %r10;
	sub.f32 	%f37, %f36, %f7;
	cvt.rn.f32.s32 	%f38, %r12;
	sub.f32 	%f39, %f38, %f8;
	cvt.rn.f32.s32 	%f40, %r27;
	sub.f32 	%f41, %f7, %f40;
	cvt.rn.f32.s32 	%f42, %r28;
	sub.f32 	%f43, %f8, %f42;
	ld.global.nc.f32 	%f44, [%rd47];
	mul.f32 	%f45, %f37, %f66;
	mul.f32 	%f46, %f41, %f70;
	mul.f32 	%f47, %f39, %f46;
	fma.rn.f32 	%f48, %f39, %f45, %f47;
	mul.f32 	%f49, %f37, %f68;
	fma.rn.f32 	%f50, %f43, %f49, %f48;
	mul.f32 	%f51, %f41, %f72;
	fma.rn.f32 	%f52, %f43, %f51, %f50;
	fma.rn.f32 	%f64, %f44, %f52, %f64;
	mul.f32 	%f53, %f37, %f65;
	mul.f32 	%f54, %f41, %f69;
	mul.f32 	%f55, %f39, %f54;
	fma.rn.f32 	%f56, %f39, %f53, %f55;
	mul.f32 	%f57, %f37, %f67;
	fma.rn.f32 	%f58, %f43, %f57, %f56;
	mul.f32 	%f59, %f41, %f71;
	fma.rn.f32 	%f60, %f43, %f59, %f58;
	fma.rn.f32 	%f63, %f44, %f60, %f63;
	add.s32 	%r52, %r52, 1;
	add.s64 	%rd47, %rd47, 4;
	add.s64 	%rd46, %rd46, 8;
	setp.ne.s32 	%p27, %r52, 4;
	@%p27 bra 	$L__BB0_2;
	add.s32 	%r51, %r51, 1;
	setp.ne.s32 	%p28, %r51, 4;
	@%p28 bra 	$L__BB0_1;
	ld.param.u64 	%rd42, [deformable_attention_tvmscript_gpu_kernel_param_1];
	shl.b32 	%r49, %r1, 11;
	add.s32 	%r50, %r2, %r49;
	cvta.to.global.u64 	%rd38, %rd42;
	mul.wide.u32 	%rd39, %r50, 4;
	add.s64 	%rd40, %rd38, %rd39;
	st.global.f32 	[%rd40], %f64;
	st.global.f32 	[%rd40+4], %f63;
	ret;

}


// ===== COMPILED SASS (sm_100) =====

	.target	sm_100

	.elftype	@"ET_EXEC"


//--------------------- .note.nv.tkinfo           --------------------------
	.section	.note.nv.tkinfo,"",@"SHT_NOTE"
	.sectionflags	@"SHF_NOTE_NV_TKINFO"
	.tkinfo
        /*0018*/ 	.word	0x00000002
        /*0030*/ 	.string	""
        /*0030*/ 	.string	"ptxas"
        /*0030*/ 	.string	"Cuda compilation tools, release 13.0, V13.0.88"
        /*0030*/ 	.string	"Build cuda_13.0.r13.0/compiler.36424714_0"
        /*0030*/ 	.string	"-arch sm_100 -m 64 "



//--------------------- .note.nv.cuinfo           --------------------------
	.section	.note.nv.cuinfo,"",@"SHT_NOTE"
	.sectionflags	@"SHF_NOTE_NV_CUINFO"
        /*0018*/ 	.short	0x0002
        /*001a*/ 	.short	0x0064
        /*001c*/ 	.short	0x0082
	.zero		2


//--------------------- .nv.info                  --------------------------
	.section	.nv.info,"",@"SHT_CUDA_INFO"
	.align	4


	//----- nvinfo : EIATTR_REGCOUNT
	.align		4
        /*0000*/ 	.byte	0x04, 0x2f
        /*0002*/ 	.short	(.L_1 - .L_0)
	.align		4
.L_0:
        /*0004*/ 	.word	index@(deformable_attention_tvmscript_gpu_kernel)
        /*0008*/ 	.word	0x00000020


	//----- nvinfo : EIATTR_FRAME_SIZE
	.align		4
.L_1:
        /*000c*/ 	.byte	0x04, 0x11
        /*000e*/ 	.short	(.L_3 - .L_2)
	.align		4
.L_2:
        /*0010*/ 	.word	index@(deformable_attention_tvmscript_gpu_kernel)
        /*0014*/ 	.word	0x00000000


	//----- nvinfo : EIATTR_MIN_STACK_SIZE
	.align		4
.L_3:
        /*0018*/ 	.byte	0x04, 0x12
        /*001a*/ 	.short	(.L_5 - .L_4)
	.align		4
.L_4:
        /*001c*/ 	.word	index@(deformable_attention_tvmscript_gpu_kernel)
        /*0020*/ 	.word	0x00000000
.L_5:


//--------------------- .nv.compat                --------------------------
	.section	.nv.compat,"",@"SHT_CUDA_COMPAT_INFO"
	.align	4
        /*0000*/ 	.byte	0x02, 0x09, 0x00, 0x00, 0x02, 0x02, 0x01, 0x00, 0x02, 0x05, 0x05, 0x00, 0x03, 0x07, 0x01, 0x01
        /*0010*/ 	.byte	0x02, 0x03, 0x00, 0x00, 0x02, 0x06, 0x01, 0x00, 0x04, 0x0b, 0x08, 0x00, 0x09, 0x00, 0x00, 0x00
        /*0020*/ 	.byte	0x00, 0x00, 0x00, 0x00


//--------------------- .nv.info.deformable_attention_tvmscript_gpu_kernel --------------------------
	.section	.nv.info.deformable_attention_tvmscript_gpu_kernel,"",@"SHT_CUDA_INFO"
	.sectionflags	@""
	.align	4


	//----- nvinfo : EIATTR_CUDA_API_VERSION
	.align		4
        /*0000*/ 	.byte	0x04, 0x37
        /*0002*/ 	.short	(.L_7 - .L_6)
.L_6:
        /*0004*/ 	.word	0x00000082


	//----- nvinfo : EIATTR_KPARAM_INFO
	.align		4
.L_7:
        /*0008*/ 	.byte	0x04, 0x17
        /*000a*/ 	.short	(.L_9 - .L_8)
.L_8:
        /*000c*/ 	.word	0x00000000
        /*0010*/ 	.short	0x0005
        /*0012*/ 	.short	0x0028
        /*0014*/ 	.byte	0x00, 0xf5, 0x21, 0x00


	//----- nvinfo : EIATTR_KPARAM_INFO
	.align		4
.L_9:
        /*0018*/ 	.byte	0x04, 0x17
        /*001a*/ 	.short	(.L_11 - .L_10)
.L_10:
        /*001c*/ 	.word	0x00000000
        /*0020*/ 	.short	0x0004
        /*0022*/ 	.short	0x0020
        /*0024*/ 	.byte	0x00, 0xf5, 0x21, 0x00


	//----- nvinfo : EIATTR_KPARAM_INFO
	.align		4
.L_11:
        /*0028*/ 	.byte	0x04, 0x17
        /*002a*/ 	.short	(.L_13 - .L_12)
.L_12:
        /*002c*/ 	.word	0x00000000
        /*0030*/ 	.short	0x0003
        /*0032*/ 	.short	0x0018
        /*0034*/ 	.byte	0x00, 0xf5, 0x21, 0x00


	//----- nvinfo : EIATTR_KPARAM_INFO
	.align		4
.L_13:
        /*0038*/ 	.byte	0x04, 0x17
        /*003a*/ 	.short	(.L_15 - .L_14)
.L_14:
        /*003c*/ 	.word	0x00000000
        /*0040*/ 	.short	0x0002
        /*0042*/ 	.short	0x0010
        /*0044*/ 	.byte	0x00, 0xf5, 0x21, 0x00


	//----- nvinfo : EIATTR_KPARAM_INFO
	.align		4
.L_15:
        /*0048*/ 	.byte	0x04, 0x17
        /*004a*/ 	.short	(.L_17 - .L_16)
.L_16:
        /*004c*/ 	.word	0x00000000
        /*0050*/ 	.short	0x0001
        /*0052*/ 	.short	0x0008
        /*0054*/ 	.byte	0x00, 0xf5, 0x21, 0x00


	//----- nvinfo : EIATTR_KPARAM_INFO
	.align		4
.L_17:
        /*0058*/ 	.byte	0x04, 0x17
        /*005a*/ 	.short	(.L_19 - .L_18)
.L_18:
        /*005c*/ 	.word	0x00000000
        /*0060*/ 	.short	0x0000
        /*0062*/ 	.short	0x0000
        /*0064*/ 	.byte	0x00, 0xf5, 0x21, 0x00


	//----- nvinfo : EIATTR_SPARSE_MMA_MASK
	.align		4
.L_19:
        /*0068*/ 	.byte	0x03, 0x50
        /*006a*/ 	.short	0x0000


	//----- nvinfo : EIATTR_MAXREG_COUNT
	.align		4
        /*006c*/ 	.byte	0x03, 0x1b
        /*006e*/ 	.short	0x00ff


	//----- nvinfo : EIATTR_MERCURY_ISA_VERSION
	.align		4
        /*0070*/ 	.byte	0x03, 0x5f
        /*0072*/ 	.short	0x0101


	//----- nvinfo : EIATTR_VRC_CTA_INIT_COUNT
	.align		4
        /*0074*/ 	.byte	0x02, 0x4a
	.zero		1
	.zero		1


	//----- nvinfo : EIATTR_EXIT_INSTR_OFFSETS
	.align		4
        /*0078*/ 	.byte	0x04, 0x1c
        /*007a*/ 	.short	(.L_21 - .L_20)


	//   ....[0]....
.L_20:
        /*007c*/ 	.word	0x00000960


	//----- nvinfo : EIATTR_MAX_THREADS
	.align		4
.L_21:
        /*0080*/ 	.byte	0x04, 0x05
        /*0082*/ 	.short	(.L_23 - .L_22)
.L_22:
        /*0084*/ 	.word	0x00000040
        /*0088*/ 	.word	0x00000001
        /*008c*/ 	.word	0x00000001


	//----- nvinfo : EIATTR_CBANK_PARAM_SIZE
	.align		4
.L_23:
        /*0090*/ 	.byte	0x03, 0x19
        /*0092*/ 	.short	0x0030


	//----- nvinfo : EIATTR_PARAM_CBANK
	.align		4
        /*0094*/ 	.byte	0x04, 0x0a
        /*0096*/ 	.short	(.L_25 - .L_24)
	.align		4
.L_24:
        /*0098*/ 	.word	index@(.nv.constant0.deformable_attention_tvmscript_gpu_kernel)
        /*009c*/ 	.short	0x0380
        /*009e*/ 	.short	0x0030


	//----- nvinfo : EIATTR_SW_WAR
	.align		4
.L_25:
        /*00a0*/ 	.byte	0x04, 0x36
        /*00a2*/ 	.short	(.L_27 - .L_26)
.L_26:
        /*00a4*/ 	.word	0x00000008
.L_27:


//--------------------- .nv.callgraph             --------------------------
	.section	.nv.callgraph,"",@"SHT_CUDA_CALLGRAPH"
	.align	4
	.sectionentsize	8
	.align		4
        /*0000*/ 	.word	0x00000000
	.align		4
        /*0004*/ 	.word	0xffffffff
	.align		4
        /*0008*/ 	.word	0x00000000
	.align		4
        /*000c*/ 	.word	0xfffffffe
	.align		4
        /*0010*/ 	.word	0x00000000
	.align		4
        /*0014*/ 	.word	0xfffffffd
	.align		4
        /*0018*/ 	.word	0x00000000
	.align		4
        /*001c*/ 	.word	0xfffffffc


//--------------------- .text.deformable_attention_tvmscript_gpu_kernel --------------------------
	.section	.text.deformable_attention_tvmscript_gpu_kernel,"ax",@progbits
	.align	128
        .global         deformable_attention_tvmscript_gpu_kernel
        .type           deformable_attention_tvmscript_gpu_kernel,@function
        .size           deformable_attention_tvmscript_gpu_kernel,(.L_x_3 - deformable_attention_tvmscript_gpu_kernel)
        .other          deformable_attention_tvmscript_gpu_kernel,@"STO_CUDA_ENTRY STV_DEFAULT"
deformable_attention_tvmscript_gpu_kernel:
.text.deformable_attention_tvmscript_gpu_kernel:
[----:B------:R-:W-:Y:S01]  /*0000*/  LDC R1, c[0x0][0x37c] ;  /* 0x0000df00ff017b82 */ /* 0x000fe20000000800 */
[----:B------:R-:W0:Y:S07]  /*0010*/  S2R R3, SR_TID.X ;  /* 0x0000000000037919 */ /* 0x000e2e0000002100 */
[----:B------:R-:W1:Y:S01]  /*0020*/  S2UR UR6, SR_CTAID.Z ;  /* 0x00000000000679c3 */ /* 0x000e620000002700 */
[----:B------:R-:W-:Y:S01]  /*0030*/  HFMA2 R2, -RZ, RZ, 0, 0 ;  /* 0x00000000ff027431 */ /* 0x000fe200000001ff */
[----:B------:R-:W-:Y:S01]  /*0040*/  UMOV UR5, URZ ;  /* 0x000000ff00057c82 */ /* 0x000fe20008000000 */
[----:B------:R-:W-:Y:S01]  /*0050*/  IMAD.MOV.U32 R7, RZ, RZ, RZ ;  /* 0x000000ffff077224 */ /* 0x000fe200078e00ff */
[----:B------:R-:W2:Y:S04]  /*0060*/  LDCU.64 UR16, c[0x0][0x358] ;  /* 0x00006b00ff1077ac */ /* 0x000ea80008000a00 */
[----:B------:R-:W3:Y:S01]  /*0070*/  S2UR UR18, SR_CTAID.X ;  /* 0x00000000001279c3 */ /* 0x000ee20000002500 */
[----:B-1----:R-:W-:Y:S01]  /*0080*/  USHF.L.U32 UR8, UR6, 0x8, URZ ;  /* 0x0000000806087899 */ /* 0x002fe200080006ff */
[----:B0-----:R-:W-:Y:S01]  /*0090*/  SHF.L.U32 R3, R3, 0x2, RZ ;  /* 0x0000000203037819 */ /* 0x001fe200000006ff */
[----:B---3--:R-:W-:-:S02]  /*00a0*/  USHF.L.U32 UR4, UR18, 0x8, URZ ;  /* 0x0000000812047899 */ /* 0x008fc400080006ff */
[----:B------:R-:W-:Y:S02]  /*00b0*/  ULEA UR19, UR18, UR6, 0x3 ;  /* 0x0000000612137291 */ /* 0x000fe4000f8e18ff */
[----:B------:R-:W-:Y:S01]  /*00c0*/  LOP3.LUT R3, R3, UR8, RZ, 0xfc, !PT ;  /* 0x0000000803037c12 */ /* 0x000fe2000f8efcff */
[----:B------:R-:W-:-:S03]  /*00d0*/  UIMAD.WIDE.U32 UR6, UR6, 0x20, UR4 ;  /* 0x00000020060678a5 */ /* 0x000fc6000f8e0004 */
[----:B--2---:R-:W-:-:S09]  /*00e0*/  UMOV UR4, URZ ;  /* 0x000000ff00047c82 */ /* 0x004fd20008000000 */
.L_x_1:
[----:B------:R-:W0:Y:S01]  /*00f0*/  LDCU.128 UR12, c[0x0][0x3a0] ;  /* 0x00007400ff0c77ac */ /* 0x000e220008000c00 */
[----:B------:R-:W-:Y:S01]  /*0100*/  USHF.L.U32 UR8, UR4, 0x1, URZ ;  /* 0x0000000104087899 */ /* 0x000fe200080006ff */
[----:B------:R-:W1:Y:S03]  /*0110*/  LDCU.64 UR10, c[0x0][0x380] ;  /* 0x00007000ff0a77ac */ /* 0x000e660008000a00 */
[----:B0-----:R-:W-:Y:S01]  /*0120*/  UIMAD.WIDE.U32 UR8, UR8, 0x4, UR14 ;  /* 0x00000004080878a5 */ /* 0x001fe2000f8e000e */
[----:B------:R-:W0:Y:S05]  /*0130*/  LDCU.64 UR14, c[0x0][0x390] ;  /* 0x00007200ff0e77ac */ /* 0x000e2a0008000a00 */
[----:B------:R-:W-:Y:S01]  /*0140*/  MOV R8, UR8 ;  /* 0x0000000800087c02 */ /* 0x000fe20008000f00 */
[----:B------:R-:W-:-:S05]  /*0150*/  IMAD.U32 R9, RZ, RZ, UR9 ;  /* 0x00000009ff097e24 */ /* 0x000fca000f8e00ff */
[----:B------:R-:W2:Y:S04]  /*0160*/  LDG.E.CONSTANT R4, desc[UR16][R8.64] ;  /* 0x0000001008047981 */ /* 0x000ea8000c1e9900 */
[----:B------:R2:W3:Y:S01]  /*0170*/  LDG.E.CONSTANT R5, desc[UR16][R8.64+0x4] ;  /* 0x0000041008057981 */ /* 0x0004e2000c1e9900 */
[----:B------:R-:W-:Y:S02]  /*0180*/  UIMAD.WIDE.U32 UR8, UR4, 0x8, UR6 ;  /* 0x00000008040878a5 */ /* 0x000fe4000f8e0006 */
[----:B------:R-:W-:Y:S02]  /*0190*/  UIMAD.WIDE.U32 UR12, UR4, 0x4, UR12 ;  /* 0x00000004040c78a5 */ /* 0x000fe4000f8e000c */
[----:B0-----:R-:W-:Y:S01]  /*01a0*/  ULEA UR14, UP0, UR8, UR14, 0x2 ;  /* 0x0000000e080e7291 */ /* 0x001fe2000f8010ff */
[----:B------:R-:W-:-:S03]  /*01b0*/  UMOV UR5, URZ ;  /* 0x000000ff00057c82 */ /* 0x000fc60008000000 */
[----:B------:R-:W-:Y:S02]  /*01c0*/  ULEA.HI.X UR15, UR8, UR15, UR9, 0x2, UP0 ;  /* 0x0000000f080f7291 */ /* 0x000fe400080f1409 */
[----:B------:R-:W-:Y:S02]  /*01d0*/  UIADD3 UR14, UP0, UPT, UR14, 0x4, URZ ;  /* 0x000000040e0e7890 */ /* 0x000fe4000ff1e0ff */
[----:B------:R-:W-:Y:S02]  /*01e0*/  ULEA UR8, UR19, UR4, 0x2 ;  /* 0x0000000413087291 */ /* 0x000fe4000f8e10ff */
[----:B------:R-:W-:Y:S02]  /*01f0*/  UIADD3.X UR15, UPT, UPT, URZ, UR15, URZ, UP0, !UPT ;  /* 0x0000000fff0f7290 */ /* 0x000fe400087fe4ff */
[----:B------:R-:W-:Y:S01]  /*0200*/  USHF.L.U32 UR8, UR8, 0x2, URZ ;  /* 0x0000000208087899 */ /* 0x000fe200080006ff */
[----:B------:R-:W-:Y:S01]  /*0210*/  MOV R14, UR14 ;  /* 0x0000000e000e7c02 */ /* 0x000fe20008000f00 */
[----:B------:R-:W-:-:S02]  /*0220*/  UIADD3 UR4, UPT, UPT, UR4, 0x1, URZ ;  /* 0x0000000104047890 */ /* 0x000fc4000fffe0ff */
[----:B------:R-:W-:Y:S01]  /*0230*/  MOV R15, UR15 ;  /* 0x0000000f000f7c02 */ /* 0x000fe20008000f00 */
[----:B-1----:R-:W-:Y:S02]  /*0240*/  UIMAD.WIDE.U32 UR8, UR8, 0x4, UR10 ;  /* 0x00000004080878a5 */ /* 0x002fe4000f8e000a */
[----:B------:R-:W-:Y:S01]  /*0250*/  UISETP.NE.AND UP0, UPT, UR4, 0x4, UPT ;  /* 0x000000040400788c */ /* 0x000fe2000bf05270 */
[----:B--2---:R-:W-:Y:S02]  /*0260*/  I2FP.F32.S32 R8, R4 ;  /* 0x0000000400087245 */ /* 0x004fe40000201400 */
[----:B---3--:R-:W-:Y:S01]  /*0270*/  I2FP.F32.S32 R9, R5 ;  /* 0x0000000500097245 */ /* 0x008fe20000201400 */
[----:B------:R-:W-:-:S07]  /*0280*/  IMAD.SHL.U32 R0, R5, 0x800, RZ ;  /* 0x0000080005007824 */ /* 0x000fce00078e00ff */
.L_x_0:
[----:B------:R-:W2:Y:S04]  /*0290*/  LDG.E.CONSTANT R11, desc[UR16][R14.64] ;  /* 0x000000100e0b7981 */ /* 0x000ea8000c1e9900 */
[----:B------:R-:W3:Y:S01]  /*02a0*/  LDG.E.CONSTANT R20, desc[UR16][R14.64+-0x4] ;  /* 0xfffffc100e147981 */ /* 0x000ee2000c1e9900 */
[----:B------:R-:W-:Y:S01]  /*02b0*/  MOV R18, UR12 ;  /* 0x0000000c00127c02 */ /* 0x000fe20008000f00 */
[----:B------:R-:W-:Y:S01]  /*02c0*/  IMAD.U32 R19, RZ, RZ, UR13 ;  /* 0x0000000dff137e24 */ /* 0x000fe2000f8e00ff */
[----:B------:R-:W-:Y:S02]  /*02d0*/  MOV R23, UR13 ;  /* 0x0000000d00177c02 */ /* 0x000fe40008000f00 */
[----:B------:R-:W-:Y:S02]  /*02e0*/  MOV R22, UR12 ;  /* 0x0000000c00167c02 */ /* 0x000fe40008000f00 */
[----:B------:R-:W-:-:S02]  /*02f0*/  MOV R16, UR12 ;  /* 0x0000000c00107c02 */ /* 0x000fc40008000f00 */
[----:B------:R-:W-:Y:S01]  /*0300*/  MOV R17, UR13 ;  /* 0x0000000d00117c02 */ /* 0x000fe20008000f00 */
[----:B--2---:R-:W-:-:S04]  /*0310*/  FFMA R10, R8, R11, -0.5 ;  /* 0xbf000000080a7423 */ /* 0x004fc8000000000b */
[----:B------:R-:W0:Y:S01]  /*0320*/  F2I.FLOOR.NTZ R11, R10 ;  /* 0x0000000a000b7305 */ /* 0x000e220000207100 */
[----:B---3--:R-:W-:-:S07]  /*0330*/  FFMA R20, R9, R20, -0.5 ;  /* 0xbf00000009147423 */ /* 0x008fce0000000014 */
[----:B------:R-:W1:Y:S01]  /*0340*/  F2I.FLOOR.NTZ R26, R20 ;  /* 0x00000014001a7305 */ /* 0x000e620000207100 */
[----:B0-----:R-:W-:Y:S01]  /*0350*/  ISETP.GT.AND P0, PT, R4, R11, PT ;  /* 0x0000000b0400720c */ /* 0x001fe20003f04270 */
[----:B------:R-:W-:-:S03]  /*0360*/  VIADD R13, R11, 0x1 ;  /* 0x000000010b0d7836 */ /* 0x000fc60000000000 */
[----:B------:R-:W-:-:S04]  /*0370*/  ISETP.GT.AND P1, PT, R11, -0x1, P0 ;  /* 0xffffffff0b00780c */ /* 0x000fc80000724270 */
[----:B-1----:R-:W-:Y:S02]  /*0380*/  ISETP.LT.OR P0, PT, R26, RZ, !P1 ;  /* 0x000000ff1a00720c */ /* 0x002fe40004f01670 */
[----:B------:R-:W-:Y:S02]  /*0390*/  ISETP.GT.AND P2, PT, R4, R13, PT ;  /* 0x0000000d0400720c */ /* 0x000fe40003f44270 */
[----:B------:R-:W-:Y:S02]  /*03a0*/  ISETP.LE.OR P0, PT, R5, R26, P0 ;  /* 0x0000001a0500720c */ /* 0x000fe40000703670 */
[----:B------:R-:W-:Y:S02]  /*03b0*/  ISETP.GT.AND P2, PT, R11, -0x2, P2 ;  /* 0xfffffffe0b00780c */ /* 0x000fe40001744270 */
[C---:B------:R-:W-:Y:S02]  /*03c0*/  IADD3 R24, PT, PT, R26.reuse, 0x1, RZ ;  /* 0x000000011a187810 */ /* 0x040fe40007ffe0ff */
[----:B------:R-:W-:-:S02]  /*03d0*/  ISETP.LT.OR P3, PT, R26, RZ, !P2 ;  /* 0x000000ff1a00720c */ /* 0x000fc40005761670 */
[C---:B------:R-:W-:Y:S02]  /*03e0*/  ISETP.LT.OR P2, PT, R26.reuse, -0x1, !P2 ;  /* 0xffffffff1a00780c */ /* 0x040fe40005741670 */
[C---:B------:R-:W-:Y:S02]  /*03f0*/  ISETP.LE.OR P3, PT, R5.reuse, R26, P3 ;  /* 0x0000001a0500720c */ /* 0x040fe40001f63670 */
[----:B------:R-:W-:Y:S01]  /*0400*/  ISETP.LT.OR P1, PT, R26, -0x1, !P1 ;  /* 0xffffffff1a00780c */ /* 0x000fe20004f21670 */
[----:B------:R-:W2:Y:S01]  /*0410*/  @!P0 LDG.E.CONSTANT R21, desc[UR16][R18.64] ;  /* 0x0000001012158981 */ /* 0x000ea2000c1e9900 */
[CC--:B------:R-:W-:Y:S01]  /*0420*/  ISETP.LE.OR P2, PT, R5.reuse, R24.reuse, P2 ;  /* 0x000000180500720c */ /* 0x0c0fe20001743670 */
[----:B------:R-:W0:Y:S01]  /*0430*/  @!P0 LDC.64 R28, c[0x0][0x398] ;  /* 0x0000e600ff1c8b82 */ /* 0x000e220000000a00 */
[----:B------:R-:W-:-:S07]  /*0440*/  ISETP.LE.OR P1, PT, R5, R24, P1 ;  /* 0x000000180500720c */ /* 0x000fce0000f23670 */
[----:B------:R1:W3:Y:S04]  /*0450*/  @!P3 LDG.E.CONSTANT R23, desc[UR16][R22.64] ;  /* 0x000000101617b981 */ /* 0x0002e8000c1e9900 */
[----:B------:R4:W5:Y:S04]  /*0460*/  @!P2 LDG.E.CONSTANT R19, desc[UR16][R18.64] ;  /* 0x000000101213a981 */ /* 0x000968000c1e9900 */
[----:B------:R4:W5:Y:S01]  /*0470*/  @!P1 LDG.E.CONSTANT R25, desc[UR16][R16.64] ;  /* 0x0000001010199981 */ /* 0x000962000c1e9900 */
[C-C-:B------:R-:W-:Y:S02]  /*0480*/  @!P0 IMAD R6, R0.reuse, R11, R3.reuse ;  /* 0x0000000b00068224 */ /* 0x140fe400078e0203 */
[----:B-1----:R-:W-:Y:S01]  /*0490*/  HFMA2 R22, -RZ, RZ, 0, 0 ;  /* 0x00000000ff167431 */ /* 0x002fe200000001ff */
[----:B------:R-:W-:Y:S01]  /*04a0*/  MOV R12, RZ ;  /* 0x000000ff000c7202 */ /* 0x000fe20000000f00 */
[----:B----4-:R-:W-:Y:S01]  /*04b0*/  @!P3 IMAD R18, R0, R13, R3 ;  /* 0x0000000d0012b224 */ /* 0x010fe200078e0203 */
[----:B------:R-:W1:Y:S01]  /*04c0*/  @!P1 LDC.64 R16, c[0x0][0x398] ;  /* 0x0000e600ff109b82 */ /* 0x000e620000000a00 */
[----:B--2---:R-:W-:-:S05]  /*04d0*/  @!P0 IMAD.IADD R21, R26, 0x1, R21 ;  /* 0x000000011a158824 */ /* 0x004fca00078e0215 */
[----:B------:R-:W-:-:S05]  /*04e0*/  @!P0 LEA R21, R21, R6, 0xb ;  /* 0x0000000615158211 */ /* 0x000fca00078e58ff */
[----:B0-----:R-:W-:Y:S01]  /*04f0*/  @!P0 IMAD.WIDE R28, R21, 0x4, R28 ;  /* 0x00000004151c8825 */ /* 0x001fe200078e021c */
[----:B---3--:R-:W-:-:S04]  /*0500*/  @!P3 IADD3 R23, PT, PT, R26, R23, RZ ;  /* 0x000000171a17b210 */ /* 0x008fc80007ffe0ff */
[----:B------:R-:W2:Y:S01]  /*0510*/  @!P0 LDG.E.CONSTANT R22, desc[UR16][R28.64] ;  /* 0x000000101c168981 */ /* 0x000ea2000c1e9900 */
[----:B------:R-:W-:Y:S01]  /*0520*/  @!P3 IMAD R23, R23, 0x800, R18 ;  /* 0x000008001717b824 */ /* 0x000fe200078e0212 */
[----:B-----5:R-:W-:Y:S02]  /*0530*/  @!P2 IADD3 R19, PT, PT, R24, R19, RZ ;  /* 0x000000131813a210 */ /* 0x020fe40007ffe0ff */
[----:B------:R0:W3:Y:S01]  /*0540*/  @!P0 LDG.E.CONSTANT R12, desc[UR16][R28.64+0x4] ;  /* 0x000004101c0c8981 */ /* 0x0000e2000c1e9900 */
[--C-:B------:R-:W-:Y:S01]  /*0550*/  @!P2 IMAD R18, R0, R13, R3.reuse ;  /* 0x0000000d0012a224 */ /* 0x100fe200078e0203 */
[----:B0-----:R-:W0:Y:S03]  /*0560*/  @!P3 LDC.64 R28, c[0x0][0x398] ;  /* 0x0000e600ff1cbb82 */ /* 0x001e260000000a00 */
[----:B------:R-:W-:Y:S01]  /*0570*/  @!P2 IMAD R27, R19, 0x800, R18 ;  /* 0x00000800131ba824 */ /* 0x000fe200078e0212 */
[----:B------:R-:W-:Y:S01]  /*0580*/  @!P1 IADD3 R25, PT, PT, R24, R25, RZ ;  /* 0x0000001918199210 */ /* 0x000fe20007ffe0ff */
[----:B------:R-:W-:-:S03]  /*0590*/  @!P1 IMAD R6, R0, R11, R3 ;  /* 0x0000000b00069224 */ /* 0x000fc600078e0203 */
[----:B------:R-:W4:Y:S01]  /*05a0*/  @!P2 LDC.64 R18, c[0x0][0x398] ;  /* 0x0000e600ff12ab82 */ /* 0x000f220000000a00 */
[----:B------:R-:W-:Y:S02]  /*05b0*/  @!P1 IMAD R25, R25, 0x800, R6 ;  /* 0x0000080019199824 */ /* 0x000fe400078e0206 */
[----:B------:R-:W-:Y:S02]  /*05c0*/  HFMA2 R6, -RZ, RZ, 0, 0 ;  /* 0x00000000ff067431 */ /* 0x000fe400000001ff */
[----:B------:R-:W-:Y:S02]  /*05d0*/  IMAD.MOV.U32 R21, RZ, RZ, RZ ;  /* 0x000000ffff157224 */ /* 0x000fe400078e00ff */
[----:B-1----:R-:W-:-:S04]  /*05e0*/  @!P1 IMAD.WIDE R16, R25, 0x4, R16 ;  /* 0x0000000419109825 */ /* 0x002fc800078e0210 */
[----:B------:R-:W-:Y:S01]  /*05f0*/  HFMA2 R25, -RZ, RZ, 0, 0 ;  /* 0x00000000ff197431 */ /* 0x000fe200000001ff */
[----:B------:R-:W5:Y:S04]  /*0600*/  @!P1 LDG.E.CONSTANT R21, desc[UR16][R16.64] ;  /* 0x0000001010159981 */ /* 0x000f68000c1e9900 */
[----:B------:R1:W2:Y:S01]  /*0610*/  @!P1 LDG.E.CONSTANT R6, desc[UR16][R16.64+0x4] ;  /* 0x0000041010069981 */ /* 0x0002a2000c1e9900 */
[----:B0-----:R-:W-:Y:S01]  /*0620*/  @!P3 IMAD.WIDE R28, R23, 0x4, R28 ;  /* 0x00000004171cb825 */ /* 0x001fe200078e021c */
[----:B------:R-:W-:-:S04]  /*0630*/  MOV R23, RZ ;  /* 0x000000ff00177202 */ /* 0x000fc80000000f00 */
[----:B------:R-:W2:Y:S01]  /*0640*/  @!P3 LDG.E.CONSTANT R25, desc[UR16][R28.64+0x4] ;  /* 0x000004101c19b981 */ /* 0x000ea2000c1e9900 */
[----:B-1----:R-:W-:Y:S01]  /*0650*/  IMAD.U32 R16, RZ, RZ, UR8 ;  /* 0x00000008ff107e24 */ /* 0x002fe2000f8e00ff */
[----:B------:R-:W-:Y:S02]  /*0660*/  MOV R17, UR9 ;  /* 0x0000000900117c02 */ /* 0x000fe40008000f00 */
[----:B------:R-:W2:Y:S01]  /*0670*/  @!P3 LDG.E.CONSTANT R23, desc[UR16][R28.64] ;  /* 0x000000101c17b981 */ /* 0x000ea2000c1e9900 */
[----:B----4-:R-:W-:Y:S01]  /*0680*/  @!P2 IMAD.WIDE R18, R27, 0x4, R18 ;  /* 0x000000041b12a825 */ /* 0x010fe200078e0212 */
[----:B------:R-:W-:-:S03]  /*0690*/  I2FP.F32.S32 R27, R13 ;  /* 0x0000000d001b7245 */ /* 0x000fc60000201400 */
[----:B------:R-:W-:Y:S01]  /*06a0*/  HFMA2 R13, -RZ, RZ, 0, 0 ;  /* 0x00000000ff0d7431 */ /* 0x000fe200000001ff */
[----:B------:R0:W4:Y:S05]  /*06b0*/  LDG.E.CONSTANT R16, desc[UR16][R16.64] ;  /* 0x0000001010107981 */ /* 0x00012a000c1e9900 */
[----:B------:R-:W4:Y:S01]  /*06c0*/  @!P2 LDG.E.CONSTANT R13, desc[UR16][R18.64+0x4] ;  /* 0x00000410120da981 */ /* 0x000f22000c1e9900 */
[----:B0-----:R-:W-:Y:S02]  /*06d0*/  I2FP.F32.S32 R17, R11 ;  /* 0x0000000b00117245 */ /* 0x001fe40000201400 */
[----:B------:R-:W-:-:S06]  /*06e0*/  MOV R11, RZ ;  /* 0x000000ff000b7202 */ /* 0x000fcc0000000f00 */
[----:B------:R-:W4:Y:S01]  /*06f0*/  @!P2 LDG.E.CONSTANT R11, desc[UR16][R18.64] ;  /* 0x00000010120ba981 */ /* 0x000f22000c1e9900 */
[C---:B------:R-:W-:Y:S01]  /*0700*/  FADD R28, R10.reuse, -R17 ;  /* 0x800000110a1c7221 */ /* 0x040fe20000000000 */
[----:B------:R-:W-:Y:S01]  /*0710*/  I2FP.F32.S32 R17, R24 ;  /* 0x0000001800117245 */ /* 0x000fe20000201400 */
[----:B------:R-:W-:-:S04]  /*0720*/  FADD R27, -R10, R27 ;  /* 0x0000001b0a1b7221 */ /* 0x000fc80000000100 */
[C---:B------:R-:W-:Y:S01]  /*0730*/  FADD R10, -R20.reuse, R17 ;  /* 0x00000011140a7221 */ /* 0x040fe20000000100 */
[----:B------:R-:W-:Y:S01]  /*0740*/  I2FP.F32.S32 R17, R26 ;  /* 0x0000001a00117245 */ /* 0x000fe20000201400 */
[----:B------:R-:W-:Y:S02]  /*0750*/  UIADD3 UR8, UP1, UPT, UR8, 0x4, URZ ;  /* 0x0000000408087890 */ /* 0x000fe4000ff3e0ff */
[----:B------:R-:W-:Y:S02]  /*0760*/  UIADD3 UR5, UPT, UPT, UR5, 0x1, URZ ;  /* 0x0000000105057890 */ /* 0x000fe4000fffe0ff */
[----:B------:R-:W-:Y:S01]  /*0770*/  FADD R20, R20, -R17 ;  /* 0x8000001114147221 */ /* 0x000fe20000000000 */
[----:B------:R-:W-:Y:S02]  /*0780*/  UIADD3.X UR9, UPT, UPT, URZ, UR9, URZ, UP1, !UPT ;  /* 0x00000009ff097290 */ /* 0x000fe40008ffe4ff */
[----:B------:R-:W-:Y:S01]  /*0790*/  UISETP.NE.AND UP1, UPT, UR5, 0x4, UPT ;  /* 0x000000040500788c */ /* 0x000fe2000bf25270 */
[----:B------:R-:W-:-:S05]  /*07a0*/  IADD3 R14, P0, PT, R14, 0x8, RZ ;  /* 0x000000080e0e7810 */ /* 0x000fca0007f1e0ff */
[----:B------:R-:W-:Y:S02]  /*07b0*/  IMAD.X R15, RZ, RZ, R15, P0 ;  /* 0x000000ffff0f7224 */ /* 0x000fe400000e060f */
[C---:B---3--:R-:W-:Y:S01]  /*07c0*/  FMUL R17, R27.reuse, R12 ;  /* 0x0000000c1b117220 */ /* 0x048fe20000400000 */
[C---:B-----5:R-:W-:Y:S01]  /*07d0*/  FMUL R21, R27.reuse, R21 ;  /* 0x000000151b157220 */ /* 0x060fe20000400000 */
[C---:B--2---:R-:W-:Y:S01]  /*07e0*/  FMUL R25, R28.reuse, R25 ;  /* 0x000000191c197220 */ /* 0x044fe20000400000 */
[----:B------:R-:W-:Y:S01]  /*07f0*/  FMUL R29, R28, R23 ;  /* 0x000000171c1d7220 */ /* 0x000fe20000400000 */
[C---:B------:R-:W-:Y:S02]  /*0800*/  FMUL R23, R27.reuse, R22 ;  /* 0x000000161b177220 */ /* 0x040fe40000400000 */
[C---:B------:R-:W-:Y:S01]  /*0810*/  FMUL R25, R10.reuse, R25 ;  /* 0x000000190a197220 */ /* 0x040fe20000400000 */
[----:B------:R-:W-:Y:S01]  /*0820*/  FMUL R29, R10, R29 ;  /* 0x0000001d0a1d7220 */ /* 0x000fe20000400000 */
[----:B------:R-:W-:-:S02]  /*0830*/  FMUL R12, R27, R6 ;  /* 0x000000061b0c7220 */ /* 0x000fc40000400000 */
[C---:B------:R-:W-:Y:S01]  /*0840*/  FFMA R17, R10.reuse, R17, R25 ;  /* 0x000000110a117223 */ /* 0x040fe20000000019 */
[----:B------:R-:W-:-:S03]  /*0850*/  FFMA R23, R10, R23, R29 ;  /* 0x000000170a177223 */ /* 0x000fc6000000001d */
[C---:B------:R-:W-:Y:S01]  /*0860*/  FFMA R17, R20.reuse, R12, R17 ;  /* 0x0000000c14117223 */ /* 0x040fe20000000011 */
[----:B------:R-:W-:Y:S01]  /*0870*/  FFMA R21, R20, R21, R23 ;  /* 0x0000001514157223 */ /* 0x000fe20000000017 */
[----:B----4-:R-:W-:-:S04]  /*0880*/  FMUL R13, R28, R13 ;  /* 0x0000000d1c0d7220 */ /* 0x010fc80000400000 */
[----:B------:R-:W-:Y:S01]  /*0890*/  FFMA R13, R20, R13, R17 ;  /* 0x0000000d140d7223 */ /* 0x000fe20000000011 */
[----:B------:R-:W-:-:S04]  /*08a0*/  FMUL R6, R28, R11 ;  /* 0x0000000b1c067220 */ /* 0x000fc80000400000 */
[----:B------:R-:W-:Y:S01]  /*08b0*/  FFMA R6, R20, R6, R21 ;  /* 0x0000000614067223 */ /* 0x000fe20000000015 */
[----:B------:R-:W-:-:S03]  /*08c0*/  FFMA R2, R16, R13, R2 ;  /* 0x0000000d10027223 */ /* 0x000fc60000000002 */
[----:B------:R-:W-:Y:S01]  /*08d0*/  FFMA R7, R16, R6, R7 ;  /* 0x0000000610077223 */ /* 0x000fe20000000007 */
[----:B------:R-:W-:Y:S06]  /*08e0*/  BRA.U UP1, `(.L_x_0) ;  /* 0xfffffff901687547 */ /* 0x000fec000b83ffff */
[----:B------:R-:W-:Y:S05]  /*08f0*/  BRA.U UP0, `(.L_x_1) ;  /* 0xfffffff500fc7547 */ /* 0x000fea000b83ffff */
[----:B------:R-:W0:Y:S01]  /*0900*/  LDC.64 R4, c[0x0][0x388] ;  /* 0x0000e200ff047b82 */ /* 0x000e220000000a00 */
[----:B------:R-:W-:-:S04]  /*0910*/  MOV R0, UR18 ;  /* 0x0000001200007c02 */ /* 0x000fc80008000f00 */
[----:B------:R-:W-:-:S05]  /*0920*/  LEA R3, R0, R3, 0xb ;  /* 0x0000000300037211 */ /* 0x000fca00078e58ff */
[----:B0-----:R-:W-:-:S05]  /*0930*/  IMAD.WIDE.U32 R4, R3, 0x4, R4 ;  /* 0x0000000403047825 */ /* 0x001fca00078e0004 */
[----:B------:R-:W-:Y:S04]  /*0940*/  STG.E desc[UR16][R4.64], R7 ;  /* 0x0000000704007986 */ /* 0x000fe8000c101910 */
[----:B------:R-:W-:Y:S01]  /*0950*/  STG.E desc[UR16][R4.64+0x4], R2 ;  /* 0x0000040204007986 */ /* 0x000fe2000c101910 */
[----:B------:R-:W-:Y:S05]  /*0960*/  EXIT ;  /* 0x000000000000794d */ /* 0x000fea0003800000 */
.L_x_2:
[----:B------:R-:W-:-:S00]  /*0970*/  BRA `(.L_x_2) ;  /* 0xfffffffc00fc7947 */ /* 0x000fc0000383ffff */
[----:B------:R-:W-:-:S00]  /*0980*/  NOP ;  /* 0x0000000000007918 */ /* 0x000fc00000000000 */
[----:B------:R-:W-:-:S00]  /*0990*/  NOP ;  /* 0x0000000000007918 */ /* 0x000fc00000000000 */
[----:B------:R-:W-:-:S00]  /*09a0*/  NOP ;  /* 0x0000000000007918 */ /* 0x000fc00000000000 */
[----:B------:R-:W-:-:S00]  /*09b0*/  NOP ;  /* 0x0000000000007918 */ /* 0x000fc00000000000 */
[----:B------:R-:W-:-:S00]  /*09c0*/  NOP ;  /* 0x0000000000007918 */ /* 0x000fc00000000000 */
[----:B------:R-:W-:-:S00]  /*09d0*/  NOP ;  /* 0x0000000000007918 */ /* 0x000fc00000000000 */
[----:B------:R-:W-:-:S00]  /*09e0*/  NOP ;  /* 0x0000000000007918 */ /* 0x000fc00000000000 */
[----:B------:R-:W-:-:S00]  /*09f0*/  NOP ;  /* 0x0000000000007918 */ /* 0x000fc00000000000 */
.L_x_3:


//--------------------- .nv.shared.reserved.0     --------------------------
	.section	.nv.shared.reserved.0,"aw",@nobits
	.weak		__nv_reservedSMEM_offset_0_alias
	.size		__nv_reservedSMEM_offset_0_alias, 0, 64
	.other		__nv_reservedSMEM_offset_0_alias,@"STO_CUDA_RESERVED_SHARED STV_DEFAULT"
__nv_reservedSMEM_offset_0_alias:
	.zero		0
	.zero		64


//--------------------- .nv.constant0.deformable_attention_tvmscript_gpu_kernel --------------------------
	.section	.nv.constant0.deformable_attention_tvmscript_gpu_kernel,"a",@progbits
	.sectionflags	@""
	.align	4
.nv.constant0.deformable_attention_tvmscript_gpu_kernel:
	.zero		944


//--------------------- SYMBOLS --------------------------

	.type		.nv.reservedSmem.offset0,@object
	.size		.nv.reservedSmem.offset0,0x4
